	.version 1.4
	.target sm_10, map_f64_to_f32
	// compiled with /usr/local/cuda-5.0/open64/lib//be
	// nvopencc 4.1 built on 2012-09-21

	//-----------------------------------------------------------
	// Compiling /tmp/tmpxft_00005d92_00000000-9_JCudaVectorAddKernel.cpp3.i (/tmp/ccBI#.vAgbET)
	//-----------------------------------------------------------

	//-----------------------------------------------------------
	// Options:
	//-----------------------------------------------------------
	//  Target:ptx, ISA:sm_10, Endian:little, Pointer Size:64
	//  -O3	(Optimization level)
	//  -g0	(Debug level)
	//  -m2	(Report advisories)
	//-----------------------------------------------------------

	.file	1	"<command-line>"
	.file	2	"/tmp/tmpxft_00005d92_00000000-8_JCudaVectorAddKernel.cudafe2.gpu"
	.file	3	"/usr/lib64/gcc/x86_64-suse-linux/4.5/include/stddef.h"
	.file	4	"/usr/local/cuda-5.0/bin/../include/crt/device_runtime.h"
	.file	5	"/usr/local/cuda-5.0/bin/../include/host_defines.h"
	.file	6	"/usr/local/cuda-5.0/bin/../include/builtin_types.h"
	.file	7	"/usr/local/cuda-5.0/bin/../include/device_types.h"
	.file	8	"/usr/local/cuda-5.0/bin/../include/driver_types.h"
	.file	9	"/usr/local/cuda-5.0/bin/../include/surface_types.h"
	.file	10	"/usr/local/cuda-5.0/bin/../include/texture_types.h"
	.file	11	"/usr/local/cuda-5.0/bin/../include/vector_types.h"
	.file	12	"/usr/local/cuda-5.0/bin/../include/device_launch_parameters.h"
	.file	13	"/usr/local/cuda-5.0/bin/../include/crt/storage_class.h"
	.file	14	"/root/devel/db_srv/sp_projects/proc-hom-sp/src/JCudaVectorAddKernel.cu"
	.file	15	"/usr/local/cuda-5.0/bin/../include/common_functions.h"
	.file	16	"/usr/local/cuda-5.0/bin/../include/math_functions.h"
	.file	17	"/usr/local/cuda-5.0/bin/../include/math_constants.h"
	.file	18	"/usr/local/cuda-5.0/bin/../include/device_functions.h"
	.file	19	"/usr/local/cuda-5.0/bin/../include/sm_11_atomic_functions.h"
	.file	20	"/usr/local/cuda-5.0/bin/../include/sm_12_atomic_functions.h"
	.file	21	"/usr/local/cuda-5.0/bin/../include/sm_13_double_functions.h"
	.file	22	"/usr/local/cuda-5.0/bin/../include/sm_20_atomic_functions.h"
	.file	23	"/usr/local/cuda-5.0/bin/../include/sm_35_atomic_functions.h"
	.file	24	"/usr/local/cuda-5.0/bin/../include/sm_20_intrinsics.h"
	.file	25	"/usr/local/cuda-5.0/bin/../include/sm_30_intrinsics.h"
	.file	26	"/usr/local/cuda-5.0/bin/../include/sm_35_intrinsics.h"
	.file	27	"/usr/local/cuda-5.0/bin/../include/surface_functions.h"
	.file	28	"/usr/local/cuda-5.0/bin/../include/texture_fetch_functions.h"
	.file	29	"/usr/local/cuda-5.0/bin/../include/texture_indirect_functions.h"
	.file	30	"/usr/local/cuda-5.0/bin/../include/surface_indirect_functions.h"
	.file	31	"/usr/local/cuda-5.0/bin/../include/math_functions_dbl_ptx1.h"


	.entry add (
		.param .s32 __cudaparm_add_n,
		.param .u64 __cudaparm_add_a,
		.param .u64 __cudaparm_add_b,
		.param .u64 __cudaparm_add_sum)
	{
	.reg .u16 %rh<4>;
	.reg .u32 %r<6>;
	.reg .u64 %rd<10>;
	.reg .f32 %f<5>;
	.reg .pred %p<3>;
	.loc	14	2	0
$LDWbegin_add:
	mov.u16 	%rh1, %ctaid.x;
	mov.u16 	%rh2, %ntid.x;
	mul.wide.u16 	%r1, %rh1, %rh2;
	cvt.u32.u16 	%r2, %tid.x;
	add.u32 	%r3, %r2, %r1;
	ld.param.s32 	%r4, [__cudaparm_add_n];
	setp.le.s32 	%p1, %r4, %r3;
	@%p1 bra 	$Lt_0_1026;
	.loc	14	7	0
	cvt.s64.s32 	%rd1, %r3;
	mul.wide.s32 	%rd2, %r3, 4;
	ld.param.u64 	%rd3, [__cudaparm_add_a];
	add.u64 	%rd4, %rd3, %rd2;
	ld.global.f32 	%f1, [%rd4+0];
	ld.param.u64 	%rd5, [__cudaparm_add_b];
	add.u64 	%rd6, %rd5, %rd2;
	ld.global.f32 	%f2, [%rd6+0];
	add.f32 	%f3, %f1, %f2;
	ld.param.u64 	%rd7, [__cudaparm_add_sum];
	add.u64 	%rd8, %rd7, %rd2;
	st.global.f32 	[%rd8+0], %f3;
$Lt_0_1026:
	.loc	14	10	0
	exit;
$LDWend_add:
	} // add



// ===== COMPILED SASS (sm_100) =====

	.target	sm_100

	.elftype	@"ET_EXEC"


//--------------------- .note.nv.tkinfo           --------------------------
	.section	.note.nv.tkinfo,"",@"SHT_NOTE"
	.sectionflags	@"SHF_NOTE_NV_TKINFO"
	.tkinfo
        /*0018*/ 	.word	0x00000002
        /*0030*/ 	.string	""
        /*0030*/ 	.string	"ptxas"
        /*0030*/ 	.string	"Cuda compilation tools, release 13.0, V13.0.88"
        /*0030*/ 	.string	"Build cuda_13.0.r13.0/compiler.36424714_0"
        /*0030*/ 	.string	"-arch sm_100 "



//--------------------- .note.nv.cuinfo           --------------------------
	.section	.note.nv.cuinfo,"",@"SHT_NOTE"
	.sectionflags	@"SHF_NOTE_NV_CUINFO"
        /*0018*/ 	.short	0x0002
        /*001a*/ 	.short	0x000a
        /*001c*/ 	.short	0x0082
	.zero		2


//--------------------- .nv.info                  --------------------------
	.section	.nv.info,"",@"SHT_CUDA_INFO"
	.align	4


	//----- nvinfo : EIATTR_REGCOUNT
	.align		4
        /*0000*/ 	.byte	0x04, 0x2f
        /*0002*/ 	.short	(.L_1 - .L_0)
	.align		4
.L_0:
        /*0004*/ 	.word	index@(add)
        /*0008*/ 	.word	0x0000000c


	//----- nvinfo : EIATTR_FRAME_SIZE
	.align		4
.L_1:
        /*000c*/ 	.byte	0x04, 0x11
        /*000e*/ 	.short	(.L_3 - .L_2)
	.align		4
.L_2:
        /*0010*/ 	.word	index@(add)
        /*0014*/ 	.word	0x00000000


	//----- nvinfo : EIATTR_MIN_STACK_SIZE
	.align		4
.L_3:
        /*0018*/ 	.byte	0x04, 0x12
        /*001a*/ 	.short	(.L_5 - .L_4)
	.align		4
.L_4:
        /*001c*/ 	.word	index@(add)
        /*0020*/ 	.word	0x00000000
.L_5:


//--------------------- .nv.compat                --------------------------
	.section	.nv.compat,"",@"SHT_CUDA_COMPAT_INFO"
	.align	4
        /*0000*/ 	.byte	0x02, 0x09, 0x00, 0x00, 0x02, 0x02, 0x01, 0x00, 0x02, 0x05, 0x05, 0x00, 0x03, 0x07, 0x01, 0x01
        /*0010*/ 	.byte	0x02, 0x03, 0x00, 0x00, 0x02, 0x06, 0x01, 0x00, 0x04, 0x0b, 0x08, 0x00, 0x09, 0x00, 0x00, 0x00
        /*0020*/ 	.byte	0x00, 0x00, 0x00, 0x00


//--------------------- .nv.info.add              --------------------------
	.section	.nv.info.add,"",@"SHT_CUDA_INFO"
	.sectionflags	@""
	.align	4


	//----- nvinfo : EIATTR_CUDA_API_VERSION
	.align		4
        /*0000*/ 	.byte	0x04, 0x37
        /*0002*/ 	.short	(.L_7 - .L_6)
.L_6:
        /*0004*/ 	.word	0x00000082


	//----- nvinfo : EIATTR_KPARAM_INFO
	.align		4
.L_7:
        /*0008*/ 	.byte	0x04, 0x17
        /*000a*/ 	.short	(.L_9 - .L_8)
.L_8:
        /*000c*/ 	.word	0x00000000
        /*0010*/ 	.short	0x0003
        /*0012*/ 	.short	0x0018
        /*0014*/ 	.byte	0x00, 0xf0, 0x21, 0x00


	//----- nvinfo : EIATTR_KPARAM_INFO
	.align		4
.L_9:
        /*0018*/ 	.byte	0x04, 0x17
        /*001a*/ 	.short	(.L_11 - .L_10)
.L_10:
        /*001c*/ 	.word	0x00000000
        /*0020*/ 	.short	0x0002
        /*0022*/ 	.short	0x0010
        /*0024*/ 	.byte	0x00, 0xf0, 0x21, 0x00


	//----- nvinfo : EIATTR_KPARAM_INFO
	.align		4
.L_11:
        /*0028*/ 	.byte	0x04, 0x17
        /*002a*/ 	.short	(.L_13 - .L_12)
.L_12:
        /*002c*/ 	.word	0x00000000
        /*0030*/ 	.short	0x0001
        /*0032*/ 	.short	0x0008
        /*0034*/ 	.byte	0x00, 0xf0, 0x21, 0x00


	//----- nvinfo : EIATTR_KPARAM_INFO
	.align		4
.L_13:
        /*0038*/ 	.byte	0x04, 0x17
        /*003a*/ 	.short	(.L_15 - .L_14)
.L_14:
        /*003c*/ 	.word	0x00000000
        /*0040*/ 	.short	0x0000
        /*0042*/ 	.short	0x0000
        /*0044*/ 	.byte	0x00, 0xf0, 0x11, 0x00


	//----- nvinfo : EIATTR_SPARSE_MMA_MASK
	.align		4
.L_15:
        /*0048*/ 	.byte	0x03, 0x50
        /*004a*/ 	.short	0x0000


	//----- nvinfo : EIATTR_MAXREG_COUNT
	.align		4
        /*004c*/ 	.byte	0x03, 0x1b
        /*004e*/ 	.short	0x00ff


	//----- nvinfo : EIATTR_MERCURY_ISA_VERSION
	.align		4
        /*0050*/ 	.byte	0x03, 0x5f
        /*0052*/ 	.short	0x0101


	//----- nvinfo : EIATTR_VRC_CTA_INIT_COUNT
	.align		4
        /*0054*/ 	.byte	0x02, 0x4a
	.zero		1
	.zero		1


	//----- nvinfo : EIATTR_EXIT_INSTR_OFFSETS
	.align		4
        /*0058*/ 	.byte	0x04, 0x1c
        /*005a*/ 	.short	(.L_17 - .L_16)


	//   ....[0]....
.L_16:
        /*005c*/ 	.word	0x000000a0


	//   ....[1]....
        /*0060*/ 	.word	0x00000160


	//----- nvinfo : EIATTR_CBANK_PARAM_SIZE
	.align		4
.L_17:
        /*0064*/ 	.byte	0x03, 0x19
        /*0066*/ 	.short	0x0020


	//----- nvinfo : EIATTR_PARAM_CBANK
	.align		4
        /*0068*/ 	.byte	0x04, 0x0a
        /*006a*/ 	.short	(.L_19 - .L_18)
	.align		4
.L_18:
        /*006c*/ 	.word	index@(.nv.constant0.add)
        /*0070*/ 	.short	0x0380
        /*0072*/ 	.short	0x0020


	//----- nvinfo : EIATTR_SW_WAR
	.align		4
.L_19:
        /*0074*/ 	.byte	0x04, 0x36
        /*0076*/ 	.short	(.L_21 - .L_20)
.L_20:
        /*0078*/ 	.word	0x00000008
.L_21:


//--------------------- .nv.callgraph             --------------------------
	.section	.nv.callgraph,"",@"SHT_CUDA_CALLGRAPH"
	.align	4
	.sectionentsize	8
	.align		4
        /*0000*/ 	.word	0x00000000
	.align		4
        /*0004*/ 	.word	0xffffffff
	.align		4
        /*0008*/ 	.word	0x00000000
	.align		4
        /*000c*/ 	.word	0xfffffffe
	.align		4
        /*0010*/ 	.word	0x00000000
	.align		4
        /*0014*/ 	.word	0xfffffffd
	.align		4
        /*0018*/ 	.word	0x00000000
	.align		4
        /*001c*/ 	.word	0xfffffffc


//--------------------- .text.add                 --------------------------
	.section	.text.add,"ax",@progbits
	.align	128
.text.add:
        .type           add,@function
        .size           add,(.L_x_1 - add)
        .other          add,@"STO_CUDA_ENTRY STV_DEFAULT"
add:
[----:B------:R-:W-:Y:S01]  /*0000*/  LDC R1, c[0x0][0x37c] ;  /* 0x0000df00ff017b82 */ /* 0x000fe20000000800 */
[----:B------:R-:W0:Y:S07]  /*0010*/  S2R R0, SR_TID.X ;  /* 0x0000000000007919 */ /* 0x000e2e0000002100 */
[----:B------:R-:W1:Y:S01]  /*0020*/  S2UR UR4, SR_CTAID.X ;  /* 0x00000000000479c3 */ /* 0x000e620000002500 */
[----:B------:R-:W2:Y:S07]  /*0030*/  LDCU UR5, c[0x0][0x380] ;  /* 0x00007000ff0577ac */ /* 0x000eae0008000800 */
[----:B------:R-:W3:Y:S01]  /*0040*/  LDC R9, c[0x0][0x360] ;  /* 0x0000d800ff097b82 */ /* 0x000ee20000000800 */
[----:B-1----:R-:W-:Y:S01]  /*0050*/  ULOP3.LUT UR4, UR4, 0xffff, URZ, 0xc0, !UPT ;  /* 0x0000ffff04047892 */ /* 0x002fe2000f8ec0ff */
[----:B0-----:R-:W-:-:S02]  /*0060*/  LOP3.LUT R0, R0, 0xffff, RZ, 0xc0, !PT ;  /* 0x0000ffff00007812 */ /* 0x001fc400078ec0ff */
[----:B---3--:R-:W-:-:S05]  /*0070*/  LOP3.LUT R9, R9, 0xffff, RZ, 0xc0, !PT ;  /* 0x0000ffff09097812 */ /* 0x008fca00078ec0ff */
[----:B------:R-:W-:-:S05]  /*0080*/  IMAD R9, R9, UR4, R0 ;  /* 0x0000000409097c24 */ /* 0x000fca000f8e0200 */
[----:B--2---:R-:W-:-:S13]  /*0090*/  ISETP.GE.AND P0, PT, R9, UR5, PT ;  /* 0x0000000509007c0c */ /* 0x004fda000bf06270 */
[----:B------:R-:W-:Y:S05]  /*00a0*/  @P0 EXIT ;  /* 0x000000000000094d */ /* 0x000fea0003800000 */
[----:B------:R-:W0:Y:S01]  /*00b0*/  LDC.64 R2, c[0x0][0x388] ;  /* 0x0000e200ff027b82 */ /* 0x000e220000000a00 */
[----:B------:R-:W1:Y:S07]  /*00c0*/  LDCU.64 UR4, c[0x0][0x358] ;  /* 0x00006b00ff0477ac */ /* 0x000e6e0008000a00 */
[----:B------:R-:W2:Y:S08]  /*00d0*/  LDC.64 R4, c[0x0][0x390] ;  /* 0x0000e400ff047b82 */ /* 0x000eb00000000a00 */
[----:B------:R-:W3:Y:S01]  /*00e0*/  LDC.64 R6, c[0x0][0x398] ;  /* 0x0000e600ff067b82 */ /* 0x000ee20000000a00 */
[----:B0-----:R-:W-:-:S06]  /*00f0*/  IMAD.WIDE R2, R9, 0x4, R2 ;  /* 0x0000000409027825 */ /* 0x001fcc00078e0202 */
[----:B-1----:R-:W4:Y:S01]  /*0100*/  LDG.E R2, desc[UR4][R2.64] ;  /* 0x0000000402027981 */ /* 0x002f22000c1e1900 */
[----:B--2---:R-:W-:-:S06]  /*0110*/  IMAD.WIDE R4, R9, 0x4, R4 ;  /* 0x0000000409047825 */ /* 0x004fcc00078e0204 */
[----:B------:R-:W4:Y:S01]  /*0120*/  LDG.E R5, desc[UR4][R4.64] ;  /* 0x0000000404057981 */ /* 0x000f22000c1e1900 */
[----:B---3--:R-:W-:-:S04]  /*0130*/  IMAD.WIDE R6, R9, 0x4, R6 ;  /* 0x0000000409067825 */ /* 0x008fc800078e0206 */
[----:B----4-:R-:W-:-:S05]  /*0140*/  FADD.FTZ R9, R2, R5 ;  /* 0x0000000502097221 */ /* 0x010fca0000010000 */
[----:B------:R-:W-:Y:S01]  /*0150*/  STG.E desc[UR4][R6.64], R9 ;  /* 0x0000000906007986 */ /* 0x000fe2000c101904 */
[----:B------:R-:W-:Y:S05]  /*0160*/  EXIT ;  /* 0x000000000000794d */ /* 0x000fea0003800000 */
.L_x_0:
[----:B------:R-:W-:-:S00]  /*0170*/  BRA `(.L_x_0) ;  /* 0xfffffffc00fc7947 */ /* 0x000fc0000383ffff */
[----:B------:R-:W-:-:S00]  /*0180*/  NOP ;  /* 0x0000000000007918 */ /* 0x000fc00000000000 */
[----:B------:R-:W-:-:S00]  /*0190*/  NOP ;  /* 0x0000000000007918 */ /* 0x000fc00000000000 */
[----:B------:R-:W-:-:S00]  /*01a0*/  NOP ;  /* 0x0000000000007918 */ /* 0x000fc00000000000 */
[----:B------:R-:W-:-:S00]  /*01b0*/  NOP ;  /* 0x0000000000007918 */ /* 0x000fc00000000000 */
[----:B------:R-:W-:-:S00]  /*01c0*/  NOP ;  /* 0x0000000000007918 */ /* 0x000fc00000000000 */
[----:B------:R-:W-:-:S00]  /*01d0*/  NOP ;  /* 0x0000000000007918 */ /* 0x000fc00000000000 */
[----:B------:R-:W-:-:S00]  /*01e0*/  NOP ;  /* 0x0000000000007918 */ /* 0x000fc00000000000 */
[----:B------:R-:W-:-:S00]  /*01f0*/  NOP ;  /* 0x0000000000007918 */ /* 0x000fc00000000000 */
.L_x_1:


//--------------------- .nv.shared.reserved.0     --------------------------
	.section	.nv.shared.reserved.0,"aw",@nobits
	.weak		__nv_reservedSMEM_offset_0_alias
	.size		__nv_reservedSMEM_offset_0_alias, 0, 64
	.other		__nv_reservedSMEM_offset_0_alias,@"STO_CUDA_RESERVED_SHARED STV_DEFAULT"
__nv_reservedSMEM_offset_0_alias:
	.zero		0
	.zero		64


//--------------------- .nv.constant0.add         --------------------------
	.section	.nv.constant0.add,"a",@progbits
	.sectionflags	@""
	.align	4
.nv.constant0.add:
	.zero		928


//--------------------- SYMBOLS --------------------------

	.type		.nv.reservedSmem.offset0,@object
	.size		.nv.reservedSmem.offset0,0x4
